//
// Generated by NVIDIA NVVM Compiler
//
// Compiler Build ID: CL-36424714
// Cuda compilation tools, release 13.0, V13.0.88
// Based on NVVM 20.0.0
//

.version 9.0
.target sm_100
.address_size 64

	// .globl	_Z7reduce0Pfi
.extern .shared .align 16 .b8 data[];

.visible .entry _Z7reduce0Pfi(
	.param .u64 .ptr .align 1 _Z7reduce0Pfi_param_0,
	.param .u32 _Z7reduce0Pfi_param_1
)
{
	.reg .pred 	%p<6>;
	.reg .b32 	%r<17>;
	.reg .b32 	%f<9>;
	.reg .b64 	%rd<7>;

	ld.param.u64 	%rd2, [_Z7reduce0Pfi_param_0];
	ld.param.u32 	%r8, [_Z7reduce0Pfi_param_1];
	cvta.to.global.u64 	%rd1, %rd2;
	mov.u32 	%r1, %tid.x;
	mov.u32 	%r2, %ctaid.x;
	mov.u32 	%r3, %ntid.x;
	mad.lo.s32 	%r4, %r2, %r3, %r1;
	setp.ge.s32 	%p1, %r4, %r8;
	mov.f32 	%f8, 0f00000000;
	@%p1 bra 	$L__BB0_2;
	mul.wide.s32 	%rd3, %r4, 4;
	add.s64 	%rd4, %rd1, %rd3;
	ld.global.f32 	%f8, [%rd4];
$L__BB0_2:
	shl.b32 	%r9, %r1, 2;
	mov.u32 	%r10, data;
	add.s32 	%r5, %r10, %r9;
	st.shared.f32 	[%r5], %f8;
	bar.sync 	0;
	setp.lt.u32 	%p2, %r3, 2;
	@%p2 bra 	$L__BB0_7;
	mov.b32 	%r16, 1;
$L__BB0_4:
	shl.b32 	%r7, %r16, 1;
	add.s32 	%r12, %r7, -1;
	and.b32  	%r13, %r12, %r1;
	setp.ne.s32 	%p3, %r13, 0;
	@%p3 bra 	$L__BB0_6;
	shl.b32 	%r14, %r16, 2;
	add.s32 	%r15, %r5, %r14;
	ld.shared.f32 	%f4, [%r15];
	ld.shared.f32 	%f5, [%r5];
	add.f32 	%f6, %f4, %f5;
	st.shared.f32 	[%r5], %f6;
$L__BB0_6:
	bar.sync 	0;
	setp.lt.u32 	%p4, %r7, %r3;
	mov.u32 	%r16, %r7;
	@%p4 bra 	$L__BB0_4;
$L__BB0_7:
	setp.ne.s32 	%p5, %r1, 0;
	@%p5 bra 	$L__BB0_9;
	ld.shared.f32 	%f7, [data];
	mul.wide.u32 	%rd5, %r2, 4;
	add.s64 	%rd6, %rd1, %rd5;
	st.global.f32 	[%rd6], %f7;
$L__BB0_9:
	ret;

}
	// .globl	_Z7reduce1Pfi
.visible .entry _Z7reduce1Pfi(
	.param .u64 .ptr .align 1 _Z7reduce1Pfi_param_0,
	.param .u32 _Z7reduce1Pfi_param_1
)
{
	.reg .pred 	%p<6>;
	.reg .b32 	%r<21>;
	.reg .b32 	%f<9>;
	.reg .b64 	%rd<7>;

	ld.param.u64 	%rd2, [_Z7reduce1Pfi_param_0];
	ld.param.u32 	%r9, [_Z7reduce1Pfi_param_1];
	cvta.to.global.u64 	%rd1, %rd2;
	mov.u32 	%r1, %tid.x;
	mov.u32 	%r2, %ctaid.x;
	mov.u32 	%r3, %ntid.x;
	mad.lo.s32 	%r4, %r2, %r3, %r1;
	setp.ge.s32 	%p1, %r4, %r9;
	mov.f32 	%f8, 0f00000000;
	@%p1 bra 	$L__BB1_2;
	mul.wide.s32 	%rd3, %r4, 4;
	add.s64 	%rd4, %rd1, %rd3;
	ld.global.f32 	%f8, [%rd4];
$L__BB1_2:
	shl.b32 	%r10, %r1, 2;
	mov.u32 	%r11, data;
	add.s32 	%r12, %r11, %r10;
	st.shared.f32 	[%r12], %f8;
	bar.sync 	0;
	setp.lt.u32 	%p2, %r3, 2;
	@%p2 bra 	$L__BB1_7;
	shl.b32 	%r5, %r1, 1;
	mov.b32 	%r20, 1;
$L__BB1_4:
	mul.lo.s32 	%r7, %r5, %r20;
	setp.ge.u32 	%p3, %r7, %r3;
	@%p3 bra 	$L__BB1_6;
	add.s32 	%r14, %r7, %r20;
	shl.b32 	%r15, %r14, 2;
	add.s32 	%r17, %r11, %r15;
	ld.shared.f32 	%f4, [%r17];
	shl.b32 	%r18, %r7, 2;
	add.s32 	%r19, %r11, %r18;
	ld.shared.f32 	%f5, [%r19];
	add.f32 	%f6, %f4, %f5;
	st.shared.f32 	[%r19], %f6;
$L__BB1_6:
	bar.sync 	0;
	shl.b32 	%r20, %r20, 1;
	setp.lt.u32 	%p4, %r20, %r3;
	@%p4 bra 	$L__BB1_4;
$L__BB1_7:
	setp.ne.s32 	%p5, %r1, 0;
	@%p5 bra 	$L__BB1_9;
	ld.shared.f32 	%f7, [data];
	mul.wide.u32 	%rd5, %r2, 4;
	add.s64 	%rd6, %rd1, %rd5;
	st.global.f32 	[%rd6], %f7;
$L__BB1_9:
	ret;

}
	// .globl	_Z7reduce2Pfi
.visible .entry _Z7reduce2Pfi(
	.param .u64 .ptr .align 1 _Z7reduce2Pfi_param_0,
	.param .u32 _Z7reduce2Pfi_param_1
)
{
	.reg .pred 	%p<6>;
	.reg .b32 	%r<14>;
	.reg .b32 	%f<9>;
	.reg .b64 	%rd<7>;

	ld.param.u64 	%rd2, [_Z7reduce2Pfi_param_0];
	ld.param.u32 	%r8, [_Z7reduce2Pfi_param_1];
	cvta.to.global.u64 	%rd1, %rd2;
	mov.u32 	%r1, %tid.x;
	mov.u32 	%r2, %ctaid.x;
	mov.u32 	%r13, %ntid.x;
	mad.lo.s32 	%r4, %r2, %r13, %r1;
	setp.ge.s32 	%p1, %r4, %r8;
	mov.f32 	%f8, 0f00000000;
	@%p1 bra 	$L__BB2_2;
	mul.wide.s32 	%rd3, %r4, 4;
	add.s64 	%rd4, %rd1, %rd3;
	ld.global.f32 	%f8, [%rd4];
$L__BB2_2:
	shl.b32 	%r9, %r1, 2;
	mov.u32 	%r10, data;
	add.s32 	%r5, %r10, %r9;
	st.shared.f32 	[%r5], %f8;
	bar.sync 	0;
	setp.lt.u32 	%p2, %r13, 2;
	@%p2 bra 	$L__BB2_6;
$L__BB2_3:
	shr.u32 	%r7, %r13, 1;
	setp.ge.u32 	%p3, %r1, %r7;
	@%p3 bra 	$L__BB2_5;
	shl.b32 	%r11, %r7, 2;
	add.s32 	%r12, %r5, %r11;
	ld.shared.f32 	%f4, [%r12];
	ld.shared.f32 	%f5, [%r5];
	add.f32 	%f6, %f4, %f5;
	st.shared.f32 	[%r5], %f6;
$L__BB2_5:
	bar.sync 	0;
	setp.gt.u32 	%p4, %r13, 3;
	mov.u32 	%r13, %r7;
	@%p4 bra 	$L__BB2_3;
$L__BB2_6:
	setp.ne.s32 	%p5, %r1, 0;
	@%p5 bra 	$L__BB2_8;
	ld.shared.f32 	%f7, [data];
	mul.wide.u32 	%rd5, %r2, 4;
	add.s64 	%rd6, %rd1, %rd5;
	st.global.f32 	[%rd6], %f7;
$L__BB2_8:
	ret;

}
	// .globl	_Z7reduce3Pfi
.visible .entry _Z7reduce3Pfi(
	.param .u64 .ptr .align 1 _Z7reduce3Pfi_param_0,
	.param .u32 _Z7reduce3Pfi_param_1
)
{
	.reg .pred 	%p<7>;
	.reg .b32 	%r<17>;
	.reg .b32 	%f<11>;
	.reg .b64 	%rd<9>;

	ld.param.u64 	%rd2, [_Z7reduce3Pfi_param_0];
	ld.param.u32 	%r9, [_Z7reduce3Pfi_param_1];
	cvta.to.global.u64 	%rd1, %rd2;
	mov.u32 	%r1, %tid.x;
	mov.u32 	%r2, %ctaid.x;
	mov.u32 	%r16, %ntid.x;
	mul.lo.s32 	%r10, %r2, %r16;
	shl.b32 	%r11, %r10, 1;
	add.s32 	%r4, %r11, %r1;
	setp.ge.s32 	%p1, %r4, %r9;
	mov.f32 	%f10, 0f00000000;
	@%p1 bra 	$L__BB3_2;
	mul.wide.s32 	%rd3, %r4, 4;
	add.s64 	%rd4, %rd1, %rd3;
	ld.global.f32 	%f10, [%rd4];
$L__BB3_2:
	add.s32 	%r5, %r4, %r16;
	setp.ge.u32 	%p2, %r5, %r9;
	shl.b32 	%r12, %r1, 2;
	mov.u32 	%r13, data;
	add.s32 	%r6, %r13, %r12;
	@%p2 bra 	$L__BB3_4;
	mul.wide.u32 	%rd5, %r5, 4;
	add.s64 	%rd6, %rd1, %rd5;
	ld.global.f32 	%f4, [%rd6];
	add.f32 	%f5, %f10, %f4;
	st.shared.f32 	[%r6], %f5;
$L__BB3_4:
	bar.sync 	0;
	setp.lt.u32 	%p3, %r16, 2;
	@%p3 bra 	$L__BB3_8;
$L__BB3_5:
	shr.u32 	%r8, %r16, 1;
	setp.ge.u32 	%p4, %r1, %r8;
	@%p4 bra 	$L__BB3_7;
	shl.b32 	%r14, %r8, 2;
	add.s32 	%r15, %r6, %r14;
	ld.shared.f32 	%f6, [%r15];
	ld.shared.f32 	%f7, [%r6];
	add.f32 	%f8, %f6, %f7;
	st.shared.f32 	[%r6], %f8;
$L__BB3_7:
	bar.sync 	0;
	setp.gt.u32 	%p5, %r16, 3;
	mov.u32 	%r16, %r8;
	@%p5 bra 	$L__BB3_5;
$L__BB3_8:
	setp.ne.s32 	%p6, %r1, 0;
	@%p6 bra 	$L__BB3_10;
	ld.shared.f32 	%f9, [data];
	mul.wide.u32 	%rd7, %r2, 4;
	add.s64 	%rd8, %rd1, %rd7;
	st.global.f32 	[%rd8], %f9;
$L__BB3_10:
	ret;

}
	// .globl	_Z7reduce4Pfi
.visible .entry _Z7reduce4Pfi(
	.param .u64 .ptr .align 1 _Z7reduce4Pfi_param_0,
	.param .u32 _Z7reduce4Pfi_param_1
)
{
	.reg .pred 	%p<13>;
	.reg .b32 	%r<27>;
	.reg .b32 	%f<25>;
	.reg .b64 	%rd<9>;

	ld.param.u64 	%rd2, [_Z7reduce4Pfi_param_0];
	ld.param.u32 	%r9, [_Z7reduce4Pfi_param_1];
	cvta.to.global.u64 	%rd1, %rd2;
	mov.u32 	%r1, %tid.x;
	mov.u32 	%r2, %ctaid.x;
	mov.u32 	%r26, %ntid.x;
	mul.lo.s32 	%r10, %r2, %r26;
	shl.b32 	%r11, %r10, 1;
	add.s32 	%r4, %r11, %r1;
	setp.ge.s32 	%p1, %r4, %r9;
	mov.f32 	%f23, 0f00000000;
	@%p1 bra 	$L__BB4_2;
	mul.wide.s32 	%rd3, %r4, 4;
	add.s64 	%rd4, %rd1, %rd3;
	ld.global.f32 	%f23, [%rd4];
$L__BB4_2:
	add.s32 	%r5, %r4, %r26;
	setp.ge.u32 	%p2, %r5, %r9;
	shl.b32 	%r12, %r1, 2;
	mov.u32 	%r13, data;
	add.s32 	%r6, %r13, %r12;
	@%p2 bra 	$L__BB4_4;
	mul.wide.u32 	%rd5, %r5, 4;
	add.s64 	%rd6, %rd1, %rd5;
	ld.global.f32 	%f9, [%rd6];
	add.f32 	%f10, %f23, %f9;
	st.shared.f32 	[%r6], %f10;
$L__BB4_4:
	bar.sync 	0;
	setp.lt.u32 	%p3, %r26, 64;
	@%p3 bra 	$L__BB4_8;
$L__BB4_5:
	shr.u32 	%r8, %r26, 1;
	setp.ge.u32 	%p4, %r1, %r8;
	@%p4 bra 	$L__BB4_7;
	shl.b32 	%r14, %r8, 2;
	add.s32 	%r15, %r6, %r14;
	ld.shared.f32 	%f11, [%r15];
	add.f32 	%f23, %f23, %f11;
	st.shared.f32 	[%r6], %f23;
$L__BB4_7:
	bar.sync 	0;
	setp.gt.u32 	%p5, %r26, 127;
	mov.u32 	%r26, %r8;
	@%p5 bra 	$L__BB4_5;
$L__BB4_8:
	setp.gt.u32 	%p6, %r1, 31;
	@%p6 bra 	$L__BB4_11;
	mov.b32 	%r16, %f23;
	shfl.sync.bfly.b32	%r17|%p7, %r16, 16, 31, -1;
	mov.b32 	%f12, %r17;
	add.f32 	%f13, %f23, %f12;
	mov.b32 	%r18, %f13;
	shfl.sync.bfly.b32	%r19|%p8, %r18, 8, 31, -1;
	mov.b32 	%f14, %r19;
	add.f32 	%f15, %f13, %f14;
	mov.b32 	%r20, %f15;
	shfl.sync.bfly.b32	%r21|%p9, %r20, 4, 31, -1;
	mov.b32 	%f16, %r21;
	add.f32 	%f17, %f15, %f16;
	mov.b32 	%r22, %f17;
	shfl.sync.bfly.b32	%r23|%p10, %r22, 2, 31, -1;
	mov.b32 	%f18, %r23;
	add.f32 	%f19, %f17, %f18;
	mov.b32 	%r24, %f19;
	shfl.sync.bfly.b32	%r25|%p11, %r24, 1, 31, -1;
	mov.b32 	%f20, %r25;
	add.f32 	%f7, %f19, %f20;
	setp.ne.s32 	%p12, %r1, 0;
	@%p12 bra 	$L__BB4_11;
	mul.wide.u32 	%rd7, %r2, 4;
	add.s64 	%rd8, %rd1, %rd7;
	st.global.f32 	[%rd8], %f7;
$L__BB4_11:
	ret;

}


// ===== COMPILED SASS (sm_100) =====

	.target	sm_100

	.elftype	@"ET_EXEC"


//--------------------- .note.nv.tkinfo           --------------------------
	.section	.note.nv.tkinfo,"",@"SHT_NOTE"
	.sectionflags	@"SHF_NOTE_NV_TKINFO"
	.tkinfo
        /*0018*/ 	.word	0x00000002
        /*0030*/ 	.string	""
        /*0030*/ 	.string	"ptxas"
        /*0030*/ 	.string	"Cuda compilation tools, release 13.0, V13.0.88"
        /*0030*/ 	.string	"Build cuda_13.0.r13.0/compiler.36424714_0"
        /*0030*/ 	.string	"-arch sm_100 -m 64 "



//--------------------- .note.nv.cuinfo           --------------------------
	.section	.note.nv.cuinfo,"",@"SHT_NOTE"
	.sectionflags	@"SHF_NOTE_NV_CUINFO"
        /*0018*/ 	.short	0x0002
        /*001a*/ 	.short	0x0064
        /*001c*/ 	.short	0x0082
	.zero		2


//--------------------- .nv.info                  --------------------------
	.section	.nv.info,"",@"SHT_CUDA_INFO"
	.align	4


	//----- nvinfo : EIATTR_REGCOUNT
	.align		4
        /*0000*/ 	.byte	0x04, 0x2f
        /*0002*/ 	.short	(.L_1 - .L_0)
	.align		4
.L_0:
        /*0004*/ 	.word	index@(_Z7reduce0Pfi)
        /*0008*/ 	.word	0x0000000b


	//----- nvinfo : EIATTR_FRAME_SIZE
	.align		4
.L_1:
        /*000c*/ 	.byte	0x04, 0x11
        /*000e*/ 	.short	(.L_3 - .L_2)
	.align		4
.L_2:
        /*0010*/ 	.word	index@(_Z7reduce0Pfi)
        /*0014*/ 	.word	0x00000000


	//----- nvinfo : EIATTR_REGCOUNT
	.align		4
.L_3:
        /*0018*/ 	.byte	0x04, 0x2f
        /*001a*/ 	.short	(.L_5 - .L_4)
	.align		4
.L_4:
        /*001c*/ 	.word	index@(_Z7reduce1Pfi)
        /*0020*/ 	.word	0x0000000a


	//----- nvinfo : EIATTR_FRAME_SIZE
	.align		4
.L_5:
        /*0024*/ 	.byte	0x04, 0x11
        /*0026*/ 	.short	(.L_7 - .L_6)
	.align		4
.L_6:
        /*0028*/ 	.word	index@(_Z7reduce1Pfi)
        /*002c*/ 	.word	0x00000000


	//----- nvinfo : EIATTR_REGCOUNT
	.align		4
.L_7:
        /*0030*/ 	.byte	0x04, 0x2f
        /*0032*/ 	.short	(.L_9 - .L_8)
	.align		4
.L_8:
        /*0034*/ 	.word	index@(_Z7reduce2Pfi)
        /*0038*/ 	.word	0x0000000b


	//----- nvinfo : EIATTR_FRAME_SIZE
	.align		4
.L_9:
        /*003c*/ 	.byte	0x04, 0x11
        /*003e*/ 	.short	(.L_11 - .L_10)
	.align		4
.L_10:
        /*0040*/ 	.word	index@(_Z7reduce2Pfi)
        /*0044*/ 	.word	0x00000000


	//----- nvinfo : EIATTR_REGCOUNT
	.align		4
.L_11:
        /*0048*/ 	.byte	0x04, 0x2f
        /*004a*/ 	.short	(.L_13 - .L_12)
	.align		4
.L_12:
        /*004c*/ 	.word	index@(_Z7reduce3Pfi)
        /*0050*/ 	.word	0x00000010


	//----- nvinfo : EIATTR_FRAME_SIZE
	.align		4
.L_13:
        /*0054*/ 	.byte	0x04, 0x11
        /*0056*/ 	.short	(.L_15 - .L_14)
	.align		4
.L_14:
        /*0058*/ 	.word	index@(_Z7reduce3Pfi)
        /*005c*/ 	.word	0x00000000


	//----- nvinfo : EIATTR_REGCOUNT
	.align		4
.L_15:
        /*0060*/ 	.byte	0x04, 0x2f
        /*0062*/ 	.short	(.L_17 - .L_16)
	.align		4
.L_16:
        /*0064*/ 	.word	index@(_Z7reduce4Pfi)
        /*0068*/ 	.word	0x0000000e


	//----- nvinfo : EIATTR_FRAME_SIZE
	.align		4
.L_17:
        /*006c*/ 	.byte	0x04, 0x11
        /*006e*/ 	.short	(.L_19 - .L_18)
	.align		4
.L_18:
        /*0070*/ 	.word	index@(_Z7reduce4Pfi)
        /*0074*/ 	.word	0x00000000


	//----- nvinfo : EIATTR_MIN_STACK_SIZE
	.align		4
.L_19:
        /*0078*/ 	.byte	0x04, 0x12
        /*007a*/ 	.short	(.L_21 - .L_20)
	.align		4
.L_20:
        /*007c*/ 	.word	index@(_Z7reduce4Pfi)
        /*0080*/ 	.word	0x00000000


	//----- nvinfo : EIATTR_MIN_STACK_SIZE
	.align		4
.L_21:
        /*0084*/ 	.byte	0x04, 0x12
        /*0086*/ 	.short	(.L_23 - .L_22)
	.align		4
.L_22:
        /*0088*/ 	.word	index@(_Z7reduce3Pfi)
        /*008c*/ 	.word	0x00000000


	//----- nvinfo : EIATTR_MIN_STACK_SIZE
	.align		4
.L_23:
        /*0090*/ 	.byte	0x04, 0x12
        /*0092*/ 	.short	(.L_25 - .L_24)
	.align		4
.L_24:
        /*0094*/ 	.word	index@(_Z7reduce2Pfi)
        /*0098*/ 	.word	0x00000000


	//----- nvinfo : EIATTR_MIN_STACK_SIZE
	.align		4
.L_25:
        /*009c*/ 	.byte	0x04, 0x12
        /*009e*/ 	.short	(.L_27 - .L_26)
	.align		4
.L_26:
        /*00a0*/ 	.word	index@(_Z7reduce1Pfi)
        /*00a4*/ 	.word	0x00000000


	//----- nvinfo : EIATTR_MIN_STACK_SIZE
	.align		4
.L_27:
        /*00a8*/ 	.byte	0x04, 0x12
        /*00aa*/ 	.short	(.L_29 - .L_28)
	.align		4
.L_28:
        /*00ac*/ 	.word	index@(_Z7reduce0Pfi)
        /*00b0*/ 	.word	0x00000000
.L_29:


//--------------------- .nv.compat                --------------------------
	.section	.nv.compat,"",@"SHT_CUDA_COMPAT_INFO"
	.align	4
        /*0000*/ 	.byte	0x02, 0x09, 0x00, 0x00, 0x02, 0x02, 0x01, 0x00, 0x02, 0x05, 0x05, 0x00, 0x03, 0x07, 0x01, 0x01
        /*0010*/ 	.byte	0x02, 0x03, 0x00, 0x00, 0x02, 0x06, 0x01, 0x00, 0x04, 0x0b, 0x08, 0x00, 0x09, 0x00, 0x00, 0x00
        /*0020*/ 	.byte	0x00, 0x00, 0x00, 0x00


//--------------------- .nv.info._Z7reduce4Pfi    --------------------------
	.section	.nv.info._Z7reduce4Pfi,"",@"SHT_CUDA_INFO"
	.sectionflags	@""
	.align	4


	//----- nvinfo : EIATTR_CUDA_API_VERSION
	.align		4
        /*0000*/ 	.byte	0x04, 0x37
        /*0002*/ 	.short	(.L_31 - .L_30)
.L_30:
        /*0004*/ 	.word	0x00000082


	//----- nvinfo : EIATTR_KPARAM_INFO
	.align		4
.L_31:
        /*0008*/ 	.byte	0x04, 0x17
        /*000a*/ 	.short	(.L_33 - .L_32)
.L_32:
        /*000c*/ 	.word	0x00000000
        /*0010*/ 	.short	0x0001
        /*0012*/ 	.short	0x0008
        /*0014*/ 	.byte	0x00, 0xf0, 0x11, 0x00


	//----- nvinfo : EIATTR_KPARAM_INFO
	.align		4
.L_33:
        /*0018*/ 	.byte	0x04, 0x17
        /*001a*/ 	.short	(.L_35 - .L_34)
.L_34:
        /*001c*/ 	.word	0x00000000
        /*0020*/ 	.short	0x0000
        /*0022*/ 	.short	0x0000
        /*0024*/ 	.byte	0x00, 0xf5, 0x21, 0x00


	//----- nvinfo : EIATTR_SPARSE_MMA_MASK
	.align		4
.L_35:
        /*0028*/ 	.byte	0x03, 0x50
        /*002a*/ 	.short	0x0000


	//----- nvinfo : EIATTR_MAXREG_COUNT
	.align		4
        /*002c*/ 	.byte	0x03, 0x1b
        /*002e*/ 	.short	0x00ff


	//----- nvinfo : EIATTR_NUM_BARRIERS
	.align		4
        /*0030*/ 	.byte	0x02, 0x4c
        /*0032*/ 	.byte	0x01
	.zero		1


	//----- nvinfo : EIATTR_MERCURY_ISA_VERSION
	.align		4
        /*0034*/ 	.byte	0x03, 0x5f
        /*0036*/ 	.short	0x0101


	//----- nvinfo : EIATTR_COOP_GROUP_MASK_REGIDS
	.align		4
        /*0038*/ 	.byte	0x04, 0x29
        /*003a*/ 	.short	(.L_37 - .L_36)


	//   ....[0]....
.L_36:
        /*003c*/ 	.word	0xffffffff


	//   ....[1]....
        /*0040*/ 	.word	0xffffffff


	//   ....[2]....
        /*0044*/ 	.word	0xffffffff


	//   ....[3]....
        /*0048*/ 	.word	0xffffffff


	//   ....[4]....
        /*004c*/ 	.word	0xffffffff


	//----- nvinfo : EIATTR_COOP_GROUP_INSTR_OFFSETS
	.align		4
.L_37:
        /*0050*/ 	.byte	0x04, 0x28
        /*0052*/ 	.short	(.L_39 - .L_38)


	//   ....[0]....
.L_38:
        /*0054*/ 	.word	0x00000280


	//   ....[1]....
        /*0058*/ 	.word	0x000002b0


	//   ....[2]....
        /*005c*/ 	.word	0x000002d0


	//   ....[3]....
        /*0060*/ 	.word	0x000002f0


	//   ....[4]....
        /*0064*/ 	.word	0x00000310


	//----- nvinfo : EIATTR_VRC_CTA_INIT_COUNT
	.align		4
.L_39:
        /*0068*/ 	.byte	0x02, 0x4a
	.zero		1
	.zero		1


	//----- nvinfo : EIATTR_EXIT_INSTR_OFFSETS
	.align		4
        /*006c*/ 	.byte	0x04, 0x1c
        /*006e*/ 	.short	(.L_41 - .L_40)


	//   ....[0]....
.L_40:
        /*0070*/ 	.word	0x00000270


	//   ....[1]....
        /*0074*/ 	.word	0x00000320


	//   ....[2]....
        /*0078*/ 	.word	0x00000370


	//----- nvinfo : EIATTR_CBANK_PARAM_SIZE
	.align		4
.L_41:
        /*007c*/ 	.byte	0x03, 0x19
        /*007e*/ 	.short	0x000c


	//----- nvinfo : EIATTR_PARAM_CBANK
	.align		4
        /*0080*/ 	.byte	0x04, 0x0a
        /*0082*/ 	.short	(.L_43 - .L_42)
	.align		4
.L_42:
        /*0084*/ 	.word	index@(.nv.constant0._Z7reduce4Pfi)
        /*0088*/ 	.short	0x0380
        /*008a*/ 	.short	0x000c


	//----- nvinfo : EIATTR_SW_WAR
	.align		4
.L_43:
        /*008c*/ 	.byte	0x04, 0x36
        /*008e*/ 	.short	(.L_45 - .L_44)
.L_44:
        /*0090*/ 	.word	0x00000008
.L_45:


//--------------------- .nv.info._Z7reduce3Pfi    --------------------------
	.section	.nv.info._Z7reduce3Pfi,"",@"SHT_CUDA_INFO"
	.sectionflags	@""
	.align	4


	//----- nvinfo : EIATTR_CUDA_API_VERSION
	.align		4
        /*0000*/ 	.byte	0x04, 0x37
        /*0002*/ 	.short	(.L_47 - .L_46)
.L_46:
        /*0004*/ 	.word	0x00000082


	//----- nvinfo : EIATTR_KPARAM_INFO
	.align		4
.L_47:
        /*0008*/ 	.byte	0x04, 0x17
        /*000a*/ 	.short	(.L_49 - .L_48)
.L_48:
        /*000c*/ 	.word	0x00000000
        /*0010*/ 	.short	0x0001
        /*0012*/ 	.short	0x0008
        /*0014*/ 	.byte	0x00, 0xf0, 0x11, 0x00


	//----- nvinfo : EIATTR_KPARAM_INFO
	.align		4
.L_49:
        /*0018*/ 	.byte	0x04, 0x17
        /*001a*/ 	.short	(.L_51 - .L_50)
.L_50:
        /*001c*/ 	.word	0x00000000
        /*0020*/ 	.short	0x0000
        /*0022*/ 	.short	0x0000
        /*0024*/ 	.byte	0x00, 0xf5, 0x21, 0x00


	//----- nvinfo : EIATTR_SPARSE_MMA_MASK
	.align		4
.L_51:
        /*0028*/ 	.byte	0x03, 0x50
        /*002a*/ 	.short	0x0000


	//----- nvinfo : EIATTR_MAXREG_COUNT
	.align		4
        /*002c*/ 	.byte	0x03, 0x1b
        /*002e*/ 	.short	0x00ff


	//----- nvinfo : EIATTR_NUM_BARRIERS
	.align		4
        /*0030*/ 	.byte	0x02, 0x4c
        /*0032*/ 	.byte	0x01
	.zero		1


	//----- nvinfo : EIATTR_MERCURY_ISA_VERSION
	.align		4
        /*0034*/ 	.byte	0x03, 0x5f
        /*0036*/ 	.short	0x0101


	//----- nvinfo : EIATTR_VRC_CTA_INIT_COUNT
	.align		4
        /*0038*/ 	.byte	0x02, 0x4a
	.zero		1
	.zero		1


	//----- nvinfo : EIATTR_EXIT_INSTR_OFFSETS
	.align		4
        /*003c*/ 	.byte	0x04, 0x1c
        /*003e*/ 	.short	(.L_53 - .L_52)


	//   ....[0]....
.L_52:
        /*0040*/ 	.word	0x00000280


	//   ....[1]....
        /*0044*/ 	.word	0x00000300


	//----- nvinfo : EIATTR_CBANK_PARAM_SIZE
	.align		4
.L_53:
        /*0048*/ 	.byte	0x03, 0x19
        /*004a*/ 	.short	0x000c


	//----- nvinfo : EIATTR_PARAM_CBANK
	.align		4
        /*004c*/ 	.byte	0x04, 0x0a
        /*004e*/ 	.short	(.L_55 - .L_54)
	.align		4
.L_54:
        /*0050*/ 	.word	index@(.nv.constant0._Z7reduce3Pfi)
        /*0054*/ 	.short	0x0380
        /*0056*/ 	.short	0x000c


	//----- nvinfo : EIATTR_SW_WAR
	.align		4
.L_55:
        /*0058*/ 	.byte	0x04, 0x36
        /*005a*/ 	.short	(.L_57 - .L_56)
.L_56:
        /*005c*/ 	.word	0x00000008
.L_57:


//--------------------- .nv.info._Z7reduce2Pfi    --------------------------
	.section	.nv.info._Z7reduce2Pfi,"",@"SHT_CUDA_INFO"
	.sectionflags	@""
	.align	4


	//----- nvinfo : EIATTR_CUDA_API_VERSION
	.align		4
        /*0000*/ 	.byte	0x04, 0x37
        /*0002*/ 	.short	(.L_59 - .L_58)
.L_58:
        /*0004*/ 	.word	0x00000082


	//----- nvinfo : EIATTR_KPARAM_INFO
	.align		4
.L_59:
        /*0008*/ 	.byte	0x04, 0x17
        /*000a*/ 	.short	(.L_61 - .L_60)
.L_60:
        /*000c*/ 	.word	0x00000000
        /*0010*/ 	.short	0x0001
        /*0012*/ 	.short	0x0008
        /*0014*/ 	.byte	0x00, 0xf0, 0x11, 0x00


	//----- nvinfo : EIATTR_KPARAM_INFO
	.align		4
.L_61:
        /*0018*/ 	.byte	0x04, 0x17
        /*001a*/ 	.short	(.L_63 - .L_62)
.L_62:
        /*001c*/ 	.word	0x00000000
        /*0020*/ 	.short	0x0000
        /*0022*/ 	.short	0x0000
        /*0024*/ 	.byte	0x00, 0xf5, 0x21, 0x00


	//----- nvinfo : EIATTR_SPARSE_MMA_MASK
	.align		4
.L_63:
        /*0028*/ 	.byte	0x03, 0x50
        /*002a*/ 	.short	0x0000


	//----- nvinfo : EIATTR_MAXREG_COUNT
	.align		4
        /*002c*/ 	.byte	0x03, 0x1b
        /*002e*/ 	.short	0x00ff


	//----- nvinfo : EIATTR_NUM_BARRIERS
	.align		4
        /*0030*/ 	.byte	0x02, 0x4c
        /*0032*/ 	.byte	0x01
	.zero		1


	//----- nvinfo : EIATTR_MERCURY_ISA_VERSION
	.align		4
        /*0034*/ 	.byte	0x03, 0x5f
        /*0036*/ 	.short	0x0101


	//----- nvinfo : EIATTR_VRC_CTA_INIT_COUNT
	.align		4
        /*0038*/ 	.byte	0x02, 0x4a
	.zero		1
	.zero		1


	//----- nvinfo : EIATTR_EXIT_INSTR_OFFSETS
	.align		4
        /*003c*/ 	.byte	0x04, 0x1c
        /*003e*/ 	.short	(.L_65 - .L_64)


	//   ....[0]....
.L_64:
        /*0040*/ 	.word	0x00000210


	//   ....[1]....
        /*0044*/ 	.word	0x00000290


	//----- nvinfo : EIATTR_CBANK_PARAM_SIZE
	.align		4
.L_65:
        /*0048*/ 	.byte	0x03, 0x19
        /*004a*/ 	.short	0x000c


	//----- nvinfo : EIATTR_PARAM_CBANK
	.align		4
        /*004c*/ 	.byte	0x04, 0x0a
        /*004e*/ 	.short	(.L_67 - .L_66)
	.align		4
.L_66:
        /*0050*/ 	.word	index@(.nv.constant0._Z7reduce2Pfi)
        /*0054*/ 	.short	0x0380
        /*0056*/ 	.short	0x000c


	//----- nvinfo : EIATTR_SW_WAR
	.align		4
.L_67:
        /*0058*/ 	.byte	0x04, 0x36
        /*005a*/ 	.short	(.L_69 - .L_68)
.L_68:
        /*005c*/ 	.word	0x00000008
.L_69:


//--------------------- .nv.info._Z7reduce1Pfi    --------------------------
	.section	.nv.info._Z7reduce1Pfi,"",@"SHT_CUDA_INFO"
	.sectionflags	@""
	.align	4


	//----- nvinfo : EIATTR_CUDA_API_VERSION
	.align		4
        /*0000*/ 	.byte	0x04, 0x37
        /*0002*/ 	.short	(.L_71 - .L_70)
.L_70:
        /*0004*/ 	.word	0x00000082


	//----- nvinfo : EIATTR_KPARAM_INFO
	.align		4
.L_71:
        /*0008*/ 	.byte	0x04, 0x17
        /*000a*/ 	.short	(.L_73 - .L_72)
.L_72:
        /*000c*/ 	.word	0x00000000
        /*0010*/ 	.short	0x0001
        /*0012*/ 	.short	0x0008
        /*0014*/ 	.byte	0x00, 0xf0, 0x11, 0x00


	//----- nvinfo : EIATTR_KPARAM_INFO
	.align		4
.L_73:
        /*0018*/ 	.byte	0x04, 0x17
        /*001a*/ 	.short	(.L_75 - .L_74)
.L_74:
        /*001c*/ 	.word	0x00000000
        /*0020*/ 	.short	0x0000
        /*0022*/ 	.short	0x0000
        /*0024*/ 	.byte	0x00, 0xf5, 0x21, 0x00


	//----- nvinfo : EIATTR_SPARSE_MMA_MASK
	.align		4
.L_75:
        /*0028*/ 	.byte	0x03, 0x50
        /*002a*/ 	.short	0x0000


	//----- nvinfo : EIATTR_MAXREG_COUNT
	.align		4
        /*002c*/ 	.byte	0x03, 0x1b
        /*002e*/ 	.short	0x00ff


	//----- nvinfo : EIATTR_NUM_BARRIERS
	.align		4
        /*0030*/ 	.byte	0x02, 0x4c
        /*0032*/ 	.byte	0x01
	.zero		1


	//----- nvinfo : EIATTR_MERCURY_ISA_VERSION
	.align		4
        /*0034*/ 	.byte	0x03, 0x5f
        /*0036*/ 	.short	0x0101


	//----- nvinfo : EIATTR_VRC_CTA_INIT_COUNT
	.align		4
        /*0038*/ 	.byte	0x02, 0x4a
	.zero		1
	.zero		1


	//----- nvinfo : EIATTR_EXIT_INSTR_OFFSETS
	.align		4
        /*003c*/ 	.byte	0x04, 0x1c
        /*003e*/ 	.short	(.L_77 - .L_76)


	//   ....[0]....
.L_76:
        /*0040*/ 	.word	0x00000240


	//   ....[1]....
        /*0044*/ 	.word	0x000002c0


	//----- nvinfo : EIATTR_CBANK_PARAM_SIZE
	.align		4
.L_77:
        /*0048*/ 	.byte	0x03, 0x19
        /*004a*/ 	.short	0x000c


	//----- nvinfo : EIATTR_PARAM_CBANK
	.align		4
        /*004c*/ 	.byte	0x04, 0x0a
        /*004e*/ 	.short	(.L_79 - .L_78)
	.align		4
.L_78:
        /*0050*/ 	.word	index@(.nv.constant0._Z7reduce1Pfi)
        /*0054*/ 	.short	0x0380
        /*0056*/ 	.short	0x000c


	//----- nvinfo : EIATTR_SW_WAR
	.align		4
.L_79:
        /*0058*/ 	.byte	0x04, 0x36
        /*005a*/ 	.short	(.L_81 - .L_80)
.L_80:
        /*005c*/ 	.word	0x00000008
.L_81:


//--------------------- .nv.info._Z7reduce0Pfi    --------------------------
	.section	.nv.info._Z7reduce0Pfi,"",@"SHT_CUDA_INFO"
	.sectionflags	@""
	.align	4


	//----- nvinfo : EIATTR_CUDA_API_VERSION
	.align		4
        /*0000*/ 	.byte	0x04, 0x37
        /*0002*/ 	.short	(.L_83 - .L_82)
.L_82:
        /*0004*/ 	.word	0x00000082


	//----- nvinfo : EIATTR_KPARAM_INFO
	.align		4
.L_83:
        /*0008*/ 	.byte	0x04, 0x17
        /*000a*/ 	.short	(.L_85 - .L_84)
.L_84:
        /*000c*/ 	.word	0x00000000
        /*0010*/ 	.short	0x0001
        /*0012*/ 	.short	0x0008
        /*0014*/ 	.byte	0x00, 0xf0, 0x11, 0x00


	//----- nvinfo : EIATTR_KPARAM_INFO
	.align		4
.L_85:
        /*0018*/ 	.byte	0x04, 0x17
        /*001a*/ 	.short	(.L_87 - .L_86)
.L_86:
        /*001c*/ 	.word	0x00000000
        /*0020*/ 	.short	0x0000
        /*0022*/ 	.short	0x0000
        /*0024*/ 	.byte	0x00, 0xf5, 0x21, 0x00


	//----- nvinfo : EIATTR_SPARSE_MMA_MASK
	.align		4
.L_87:
        /*0028*/ 	.byte	0x03, 0x50
        /*002a*/ 	.short	0x0000


	//----- nvinfo : EIATTR_MAXREG_COUNT
	.align		4
        /*002c*/ 	.byte	0x03, 0x1b
        /*002e*/ 	.short	0x00ff


	//----- nvinfo : EIATTR_NUM_BARRIERS
	.align		4
        /*0030*/ 	.byte	0x02, 0x4c
        /*0032*/ 	.byte	0x01
	.zero		1


	//----- nvinfo : EIATTR_MERCURY_ISA_VERSION
	.align		4
        /*0034*/ 	.byte	0x03, 0x5f
        /*0036*/ 	.short	0x0101


	//----- nvinfo : EIATTR_VRC_CTA_INIT_COUNT
	.align		4
        /*0038*/ 	.byte	0x02, 0x4a
	.zero		1
	.zero		1


	//----- nvinfo : EIATTR_EXIT_INSTR_OFFSETS
	.align		4
        /*003c*/ 	.byte	0x04, 0x1c
        /*003e*/ 	.short	(.L_89 - .L_88)


	//   ....[0]....
.L_88:
        /*0040*/ 	.word	0x00000220


	//   ....[1]....
        /*0044*/ 	.word	0x000002a0


	//----- nvinfo : EIATTR_CBANK_PARAM_SIZE
	.align		4
.L_89:
        /*0048*/ 	.byte	0x03, 0x19
        /*004a*/ 	.short	0x000c


	//----- nvinfo : EIATTR_PARAM_CBANK
	.align		4
        /*004c*/ 	.byte	0x04, 0x0a
        /*004e*/ 	.short	(.L_91 - .L_90)
	.align		4
.L_90:
        /*0050*/ 	.word	index@(.nv.constant0._Z7reduce0Pfi)
        /*0054*/ 	.short	0x0380
        /*0056*/ 	.short	0x000c


	//----- nvinfo : EIATTR_SW_WAR
	.align		4
.L_91:
        /*0058*/ 	.byte	0x04, 0x36
        /*005a*/ 	.short	(.L_93 - .L_92)
.L_92:
        /*005c*/ 	.word	0x00000008
.L_93:


//--------------------- .nv.callgraph             --------------------------
	.section	.nv.callgraph,"",@"SHT_CUDA_CALLGRAPH"
	.align	4
	.sectionentsize	8
	.align		4
        /*0000*/ 	.word	0x00000000
	.align		4
        /*0004*/ 	.word	0xffffffff
	.align		4
        /*0008*/ 	.word	0x00000000
	.align		4
        /*000c*/ 	.word	0xfffffffe
	.align		4
        /*0010*/ 	.word	0x00000000
	.align		4
        /*0014*/ 	.word	0xfffffffd
	.align		4
        /*0018*/ 	.word	0x00000000
	.align		4
        /*001c*/ 	.word	0xfffffffc


//--------------------- .text._Z7reduce4Pfi       --------------------------
	.section	.text._Z7reduce4Pfi,"ax",@progbits
	.align	128
        .global         _Z7reduce4Pfi
        .type           _Z7reduce4Pfi,@function
        .size           _Z7reduce4Pfi,(.L_x_15 - _Z7reduce4Pfi)
        .other          _Z7reduce4Pfi,@"STO_CUDA_ENTRY STV_DEFAULT"
_Z7reduce4Pfi:
.text._Z7reduce4Pfi:
[----:B------:R-:W-:Y:S01]  /*0000*/  LDC R1, c[0x0][0x37c] ;  /* 0x0000df00ff017b82 */ /* 0x000fe20000000800 */
[----:B------:R-:W0:Y:S01]  /*0010*/  S2R R0, SR_CTAID.X ;  /* 0x0000000000007919 */ /* 0x000e220000002500 */
[----:B------:R-:W1:Y:S01]  /*0020*/  LDCU UR4, c[0x0][0x360] ;  /* 0x00006c00ff0477ac */ /* 0x000e620008000800 */
[----:B------:R-:W2:Y:S01]  /*0030*/  S2R R11, SR_TID.X ;  /* 0x00000000000b7919 */ /* 0x000ea20000002100 */
[----:B------:R-:W3:Y:S01]  /*0040*/  LDCU UR5, c[0x0][0x388] ;  /* 0x00007100ff0577ac */ /* 0x000ee20008000800 */
[----:B------:R-:W4:Y:S01]  /*0050*/  LDCU.64 UR6, c[0x0][0x358] ;  /* 0x00006b00ff0677ac */ /* 0x000f220008000a00 */
[----:B-1----:R-:W-:Y:S01]  /*0060*/  MOV R6, UR4 ;  /* 0x0000000400067c02 */ /* 0x002fe20008000f00 */
[----:B0-----:R-:W-:-:S05]  /*0070*/  IMAD R2, R0, UR4, RZ ;  /* 0x0000000400027c24 */ /* 0x001fca000f8e02ff */
[----:B--2---:R-:W-:-:S04]  /*0080*/  LEA R7, R2, R11, 0x1 ;  /* 0x0000000b02077211 */ /* 0x004fc800078e08ff */
[C---:B------:R-:W-:Y:S02]  /*0090*/  IADD3 R9, PT, PT, R7.reuse, R6, RZ ;  /* 0x0000000607097210 */ /* 0x040fe40007ffe0ff */
[----:B---3--:R-:W-:Y:S02]  /*00a0*/  ISETP.GE.AND P1, PT, R7, UR5, PT ;  /* 0x0000000507007c0c */ /* 0x008fe4000bf26270 */
[----:B------:R-:W-:-:S11]  /*00b0*/  ISETP.GE.U32.AND P0, PT, R9, UR5, PT ;  /* 0x0000000509007c0c */ /* 0x000fd6000bf06070 */
[----:B------:R-:W0:Y:S08]  /*00c0*/  @!P1 LDC.64 R2, c[0x0][0x380] ;  /* 0x0000e000ff029b82 */ /* 0x000e300000000a00 */
[----:B------:R-:W1:Y:S01]  /*00d0*/  @!P0 LDC.64 R4, c[0x0][0x380] ;  /* 0x0000e000ff048b82 */ /* 0x000e620000000a00 */
[----:B0-----:R-:W-:-:S04]  /*00e0*/  @!P1 IMAD.WIDE R2, R7, 0x4, R2 ;  /* 0x0000000407029825 */ /* 0x001fc800078e0202 */
[----:B------:R-:W-:Y:S02]  /*00f0*/  IMAD.MOV.U32 R7, RZ, RZ, RZ ;  /* 0x000000ffff077224 */ /* 0x000fe400078e00ff */
[----:B-1----:R-:W-:-:S04]  /*0100*/  @!P0 IMAD.WIDE.U32 R4, R9, 0x4, R4 ;  /* 0x0000000409048825 */ /* 0x002fc800078e0004 */
[----:B----4-:R-:W2:Y:S04]  /*0110*/  @!P1 LDG.E R7, desc[UR6][R2.64] ;  /* 0x0000000602079981 */ /* 0x010ea8000c1e1900 */
[----:B------:R-:W2:Y:S01]  /*0120*/  @!P0 LDG.E R4, desc[UR6][R4.64] ;  /* 0x0000000604048981 */ /* 0x000ea2000c1e1900 */
[----:B------:R-:W0:Y:S01]  /*0130*/  S2UR UR5, SR_CgaCtaId ;  /* 0x00000000000579c3 */ /* 0x000e220000008800 */
[----:B------:R-:W-:Y:S01]  /*0140*/  UMOV UR4, 0x400 ;  /* 0x0000040000047882 */ /* 0x000fe20000000000 */
[----:B------:R-:W-:Y:S02]  /*0150*/  ISETP.GE.U32.AND P2, PT, R6, 0x40, PT ;  /* 0x000000400600780c */ /* 0x000fe40003f46070 */
[----:B------:R-:W-:Y:S01]  /*0160*/  ISETP.GT.U32.AND P1, PT, R11, 0x1f, PT ;  /* 0x0000001f0b00780c */ /* 0x000fe20003f24070 */
[----:B0-----:R-:W-:-:S06]  /*0170*/  ULEA UR4, UR5, UR4, 0x18 ;  /* 0x0000000405047291 */ /* 0x001fcc000f8ec0ff */
[----:B------:R-:W-:Y:S01]  /*0180*/  LEA R8, R11, UR4, 0x2 ;  /* 0x000000040b087c11 */ /* 0x000fe2000f8e10ff */
[----:B--2---:R-:W-:-:S05]  /*0190*/  @!P0 FADD R9, R7, R4 ;  /* 0x0000000407098221 */ /* 0x004fca0000000000 */
[----:B------:R0:W-:Y:S01]  /*01a0*/  @!P0 STS [R8], R9 ;  /* 0x0000000908008388 */ /* 0x0001e20000000800 */
[----:B------:R-:W-:Y:S06]  /*01b0*/  BAR.SYNC.DEFER_BLOCKING 0x0 ;  /* 0x0000000000007b1d */ /* 0x000fec0000010000 */
[----:B------:R-:W-:Y:S05]  /*01c0*/  @!P2 BRA `(.L_x_0) ;  /* 0x000000000028a947 */ /* 0x000fea0003800000 */
.L_x_1:
[----:B------:R-:W-:-:S04]  /*01d0*/  SHF.R.U32.HI R3, RZ, 0x1, R6 ;  /* 0x00000001ff037819 */ /* 0x000fc80000011606 */
[----:B------:R-:W-:-:S13]  /*01e0*/  ISETP.GE.U32.AND P0, PT, R11, R3, PT ;  /* 0x000000030b00720c */ /* 0x000fda0003f06070 */
[----:B------:R-:W-:-:S06]  /*01f0*/  @!P0 LEA R2, R3, R8, 0x2 ;  /* 0x0000000803028211 */ /* 0x000fcc00078e10ff */
[----:B------:R-:W1:Y:S02]  /*0200*/  @!P0 LDS R2, [R2] ;  /* 0x0000000002028984 */ /* 0x000e640000000800 */
[----:B-1----:R-:W-:-:S05]  /*0210*/  @!P0 FADD R7, R7, R2 ;  /* 0x0000000207078221 */ /* 0x002fca0000000000 */
[----:B------:R1:W-:Y:S01]  /*0220*/  @!P0 STS [R8], R7 ;  /* 0x0000000708008388 */ /* 0x0003e20000000800 */
[----:B------:R-:W-:Y:S01]  /*0230*/  BAR.SYNC.DEFER_BLOCKING 0x0 ;  /* 0x0000000000007b1d */ /* 0x000fe20000010000 */
[----:B------:R-:W-:Y:S01]  /*0240*/  ISETP.GT.U32.AND P0, PT, R6, 0x7f, PT ;  /* 0x0000007f0600780c */ /* 0x000fe20003f04070 */
[----:B------:R-:W-:-:S12]  /*0250*/  IMAD.MOV.U32 R6, RZ, RZ, R3 ;  /* 0x000000ffff067224 */ /* 0x000fd800078e0003 */
[----:B-1----:R-:W-:Y:S05]  /*0260*/  @P0 BRA `(.L_x_1) ;  /* 0xfffffffc00d80947 */ /* 0x002fea000383ffff */
.L_x_0:
[----:B------:R-:W-:Y:S05]  /*0270*/  @P1 EXIT ;  /* 0x000000000000194d */ /* 0x000fea0003800000 */
[----:B------:R-:W1:Y:S01]  /*0280*/  SHFL.BFLY PT, R2, R7, 0x10, 0x1f ;  /* 0x0e001f0007027f89 */ /* 0x000e6200000e0000 */
[----:B------:R-:W-:Y:S01]  /*0290*/  ISETP.NE.AND P0, PT, R11, RZ, PT ;  /* 0x000000ff0b00720c */ /* 0x000fe20003f05270 */
[----:B-1----:R-:W-:-:S05]  /*02a0*/  FADD R2, R2, R7 ;  /* 0x0000000702027221 */ /* 0x002fca0000000000 */
[----:B------:R-:W1:Y:S02]  /*02b0*/  SHFL.BFLY PT, R3, R2, 0x8, 0x1f ;  /* 0x0d001f0002037f89 */ /* 0x000e6400000e0000 */
[----:B-1----:R-:W-:-:S05]  /*02c0*/  FADD R3, R2, R3 ;  /* 0x0000000302037221 */ /* 0x002fca0000000000 */
[----:B------:R-:W1:Y:S02]  /*02d0*/  SHFL.BFLY PT, R4, R3, 0x4, 0x1f ;  /* 0x0c801f0003047f89 */ /* 0x000e6400000e0000 */
[----:B-1----:R-:W-:-:S05]  /*02e0*/  FADD R4, R3, R4 ;  /* 0x0000000403047221 */ /* 0x002fca0000000000 */
[----:B------:R-:W1:Y:S02]  /*02f0*/  SHFL.BFLY PT, R5, R4, 0x2, 0x1f ;  /* 0x0c401f0004057f89 */ /* 0x000e6400000e0000 */
[----:B-1----:R-:W-:-:S05]  /*0300*/  FADD R5, R4, R5 ;  /* 0x0000000504057221 */ /* 0x002fca0000000000 */
[----:B------:R1:W2:Y:S01]  /*0310*/  SHFL.BFLY PT, R6, R5, 0x1, 0x1f ;  /* 0x0c201f0005067f89 */ /* 0x0002a200000e0000 */
[----:B------:R-:W-:Y:S05]  /*0320*/  @P0 EXIT ;  /* 0x000000000000094d */ /* 0x000fea0003800000 */
[----:B------:R-:W3:Y:S01]  /*0330*/  LDC.64 R2, c[0x0][0x380] ;  /* 0x0000e000ff027b82 */ /* 0x000ee20000000a00 */
[----:B-12---:R-:W-:Y:S01]  /*0340*/  FADD R5, R5, R6 ;  /* 0x0000000605057221 */ /* 0x006fe20000000000 */
[----:B---3--:R-:W-:-:S05]  /*0350*/  IMAD.WIDE.U32 R2, R0, 0x4, R2 ;  /* 0x0000000400027825 */ /* 0x008fca00078e0002 */
[----:B------:R-:W-:Y:S01]  /*0360*/  STG.E desc[UR6][R2.64], R5 ;  /* 0x0000000502007986 */ /* 0x000fe2000c101906 */
[----:B------:R-:W-:Y:S05]  /*0370*/  EXIT ;  /* 0x000000000000794d */ /* 0x000fea0003800000 */
.L_x_2:
[----:B------:R-:W-:-:S00]  /*0380*/  BRA `(.L_x_2) ;  /* 0xfffffffc00fc7947 */ /* 0x000fc0000383ffff */
[----:B------:R-:W-:-:S00]  /*0390*/  NOP ;  /* 0x0000000000007918 */ /* 0x000fc00000000000 */
        /* <DEDUP_REMOVED lines=14> */
.L_x_15:


//--------------------- .text._Z7reduce3Pfi       --------------------------
	.section	.text._Z7reduce3Pfi,"ax",@progbits
	.align	128
        .global         _Z7reduce3Pfi
        .type           _Z7reduce3Pfi,@function
        .size           _Z7reduce3Pfi,(.L_x_16 - _Z7reduce3Pfi)
        .other          _Z7reduce3Pfi,@"STO_CUDA_ENTRY STV_DEFAULT"
_Z7reduce3Pfi:
.text._Z7reduce3Pfi:
[----:B------:R-:W-:Y:S01]  /*0000*/  LDC R1, c[0x0][0x37c] ;  /* 0x0000df00ff017b82 */ /* 0x000fe20000000800 */
[----:B------:R-:W0:Y:S01]  /*0010*/  S2R R11, SR_CTAID.X ;  /* 0x00000000000b7919 */ /* 0x000e220000002500 */
[----:B------:R-:W1:Y:S01]  /*0020*/  LDCU UR4, c[0x0][0x360] ;  /* 0x00006c00ff0477ac */ /* 0x000e620008000800 */
[----:B------:R-:W2:Y:S01]  /*0030*/  S2R R9, SR_TID.X ;  /* 0x0000000000097919 */ /* 0x000ea20000002100 */
[----:B------:R-:W3:Y:S01]  /*0040*/  LDCU UR5, c[0x0][0x388] ;  /* 0x00007100ff0577ac */ /* 0x000ee20008000800 */
[----:B------:R-:W4:Y:S01]  /*0050*/  LDCU.64 UR6, c[0x0][0x358] ;  /* 0x00006b00ff0677ac */ /* 0x000f220008000a00 */
[----:B-1----:R-:W-:Y:S02]  /*0060*/  IMAD.U32 R6, RZ, RZ, UR4 ;  /* 0x00000004ff067e24 */ /* 0x002fe4000f8e00ff */
[----:B0-----:R-:W-:-:S04]  /*0070*/  IMAD R0, R11, UR4, RZ ;  /* 0x000000040b007c24 */ /* 0x001fc8000f8e02ff */
[----:B--2---:R-:W-:Y:S02]  /*0080*/  IMAD R7, R0, 0x2, R9 ;  /* 0x0000000200077824 */ /* 0x004fe400078e0209 */
[----:B------:R-:W-:-:S03]  /*0090*/  IMAD.MOV.U32 R0, RZ, RZ, RZ ;  /* 0x000000ffff007224 */ /* 0x000fc600078e00ff */
[C---:B------:R-:W-:Y:S02]  /*00a0*/  IADD3 R13, PT, PT, R7.reuse, R6, RZ ;  /* 0x00000006070d7210 */ /* 0x040fe40007ffe0ff */
[----:B---3--:R-:W-:Y:S02]  /*00b0*/  ISETP.GE.AND P1, PT, R7, UR5, PT ;  /* 0x0000000507007c0c */ /* 0x008fe4000bf26270 */
[----:B------:R-:W-:-:S11]  /*00c0*/  ISETP.GE.U32.AND P0, PT, R13, UR5, PT ;  /* 0x000000050d007c0c */ /* 0x000fd6000bf06070 */
[----:B------:R-:W0:Y:S08]  /*00d0*/  @!P1 LDC.64 R2, c[0x0][0x380] ;  /* 0x0000e000ff029b82 */ /* 0x000e300000000a00 */
[----:B------:R-:W1:Y:S01]  /*00e0*/  @!P0 LDC.64 R4, c[0x0][0x380] ;  /* 0x0000e000ff048b82 */ /* 0x000e620000000a00 */
[----:B0-----:R-:W-:-:S05]  /*00f0*/  @!P1 IMAD.WIDE R2, R7, 0x4, R2 ;  /* 0x0000000407029825 */ /* 0x001fca00078e0202 */
[----:B----4-:R-:W2:Y:S01]  /*0100*/  @!P1 LDG.E R0, desc[UR6][R2.64] ;  /* 0x0000000602009981 */ /* 0x010ea2000c1e1900 */
[----:B-1----:R-:W-:-:S06]  /*0110*/  @!P0 IMAD.WIDE.U32 R4, R13, 0x4, R4 ;  /* 0x000000040d048825 */ /* 0x002fcc00078e0004 */
[----:B------:R-:W2:Y:S01]  /*0120*/  @!P0 LDG.E R5, desc[UR6][R4.64] ;  /* 0x0000000604058981 */ /* 0x000ea2000c1e1900 */
[----:B------:R-:W0:Y:S01]  /*0130*/  S2UR UR5, SR_CgaCtaId ;  /* 0x00000000000579c3 */ /* 0x000e220000008800 */
[----:B------:R-:W-:Y:S01]  /*0140*/  UMOV UR4, 0x400 ;  /* 0x0000040000047882 */ /* 0x000fe20000000000 */
[----:B------:R-:W-:Y:S02]  /*0150*/  ISETP.GE.U32.AND P2, PT, R6, 0x2, PT ;  /* 0x000000020600780c */ /* 0x000fe40003f46070 */
[----:B------:R-:W-:Y:S01]  /*0160*/  ISETP.NE.AND P1, PT, R9, RZ, PT ;  /* 0x000000ff0900720c */ /* 0x000fe20003f25270 */
[----:B0-----:R-:W-:Y:S01]  /*0170*/  ULEA UR4, UR5, UR4, 0x18 ;  /* 0x0000000405047291 */ /* 0x001fe2000f8ec0ff */
[----:B--2---:R-:W-:-:S05]  /*0180*/  @!P0 FADD R7, R5, R0 ;  /* 0x0000000005078221 */ /* 0x004fca0000000000 */
[----:B------:R-:W-:-:S05]  /*0190*/  LEA R0, R9, UR4, 0x2 ;  /* 0x0000000409007c11 */ /* 0x000fca000f8e10ff */
[----:B------:R0:W-:Y:S01]  /*01a0*/  @!P0 STS [R0], R7 ;  /* 0x0000000700008388 */ /* 0x0001e20000000800 */
[----:B------:R-:W-:Y:S06]  /*01b0*/  BAR.SYNC.DEFER_BLOCKING 0x0 ;  /* 0x0000000000007b1d */ /* 0x000fec0000010000 */
[----:B------:R-:W-:Y:S05]  /*01c0*/  @!P2 BRA `(.L_x_3) ;  /* 0x00000000002ca947 */ /* 0x000fea0003800000 */
.L_x_4:
[----:B------:R-:W-:-:S04]  /*01d0*/  SHF.R.U32.HI R4, RZ, 0x1, R6 ;  /* 0x00000001ff047819 */ /* 0x000fc80000011606 */
[----:B------:R-:W-:-:S13]  /*01e0*/  ISETP.GE.U32.AND P0, PT, R9, R4, PT ;  /* 0x000000040900720c */ /* 0x000fda0003f06070 */
[----:B------:R-:W-:Y:S01]  /*01f0*/  @!P0 LEA R2, R4, R0, 0x2 ;  /* 0x0000000004028211 */ /* 0x000fe200078e10ff */
[----:B------:R-:W-:Y:S05]  /*0200*/  @!P0 LDS R3, [R0] ;  /* 0x0000000000038984 */ /* 0x000fea0000000800 */
[----:B------:R-:W1:Y:S02]  /*0210*/  @!P0 LDS R2, [R2] ;  /* 0x0000000002028984 */ /* 0x000e640000000800 */
[----:B-1----:R-:W-:-:S05]  /*0220*/  @!P0 FADD R3, R2, R3 ;  /* 0x0000000302038221 */ /* 0x002fca0000000000 */
[----:B------:R1:W-:Y:S01]  /*0230*/  @!P0 STS [R0], R3 ;  /* 0x0000000300008388 */ /* 0x0003e20000000800 */
[----:B------:R-:W-:Y:S01]  /*0240*/  BAR.SYNC.DEFER_BLOCKING 0x0 ;  /* 0x0000000000007b1d */ /* 0x000fe20000010000 */
[----:B------:R-:W-:Y:S01]  /*0250*/  ISETP.GT.U32.AND P0, PT, R6, 0x3, PT ;  /* 0x000000030600780c */ /* 0x000fe20003f04070 */
[----:B------:R-:W-:-:S12]  /*0260*/  IMAD.MOV.U32 R6, RZ, RZ, R4 ;  /* 0x000000ffff067224 */ /* 0x000fd800078e0004 */
[----:B-1----:R-:W-:Y:S05]  /*0270*/  @P0 BRA `(.L_x_4) ;  /* 0xfffffffc00d40947 */ /* 0x002fea000383ffff */
.L_x_3:
[----:B------:R-:W-:Y:S05]  /*0280*/  @P1 EXIT ;  /* 0x000000000000194d */ /* 0x000fea0003800000 */
[----:B------:R-:W1:Y:S01]  /*0290*/  S2UR UR5, SR_CgaCtaId ;  /* 0x00000000000579c3 */ /* 0x000e620000008800 */
[----:B------:R-:W-:-:S07]  /*02a0*/  UMOV UR4, 0x400 ;  /* 0x0000040000047882 */ /* 0x000fce0000000000 */
[----:B------:R-:W2:Y:S01]  /*02b0*/  LDC.64 R2, c[0x0][0x380] ;  /* 0x0000e000ff027b82 */ /* 0x000ea20000000a00 */
[----:B-1----:R-:W-:Y:S01]  /*02c0*/  ULEA UR4, UR5, UR4, 0x18 ;  /* 0x0000000405047291 */ /* 0x002fe2000f8ec0ff */
[----:B--2---:R-:W-:-:S08]  /*02d0*/  IMAD.WIDE.U32 R2, R11, 0x4, R2 ;  /* 0x000000040b027825 */ /* 0x004fd000078e0002 */
[----:B------:R-:W1:Y:S04]  /*02e0*/  LDS R5, [UR4] ;  /* 0x00000004ff057984 */ /* 0x000e680008000800 */
[----:B-1----:R-:W-:Y:S01]  /*02f0*/  STG.E desc[UR6][R2.64], R5 ;  /* 0x0000000502007986 */ /* 0x002fe2000c101906 */
[----:B------:R-:W-:Y:S05]  /*0300*/  EXIT ;  /* 0x000000000000794d */ /* 0x000fea0003800000 */
.L_x_5:
        /* <DEDUP_REMOVED lines=15> */
.L_x_16:


//--------------------- .text._Z7reduce2Pfi       --------------------------
	.section	.text._Z7reduce2Pfi,"ax",@progbits
	.align	128
        .global         _Z7reduce2Pfi
        .type           _Z7reduce2Pfi,@function
        .size           _Z7reduce2Pfi,(.L_x_17 - _Z7reduce2Pfi)
        .other          _Z7reduce2Pfi,@"STO_CUDA_ENTRY STV_DEFAULT"
_Z7reduce2Pfi:
.text._Z7reduce2Pfi:
[----:B------:R-:W-:Y:S01]  /*0000*/  LDC R1, c[0x0][0x37c] ;  /* 0x0000df00ff017b82 */ /* 0x000fe20000000800 */
[----:B------:R-:W0:Y:S01]  /*0010*/  S2R R6, SR_TID.X ;  /* 0x0000000000067919 */ /* 0x000e220000002100 */
[----:B------:R-:W0:Y:S01]  /*0020*/  LDCU UR8, c[0x0][0x360] ;  /* 0x00006c00ff0877ac */ /* 0x000e220008000800 */
[----:B------:R-:W-:Y:S01]  /*0030*/  IMAD.MOV.U32 R4, RZ, RZ, RZ ;  /* 0x000000ffff047224 */ /* 0x000fe200078e00ff */
[----:B------:R-:W0:Y:S01]  /*0040*/  S2R R7, SR_CTAID.X ;  /* 0x0000000000077919 */ /* 0x000e220000002500 */
[----:B------:R-:W1:Y:S01]  /*0050*/  LDCU UR4, c[0x0][0x388] ;  /* 0x00007100ff0477ac */ /* 0x000e620008000800 */
[----:B------:R-:W2:Y:S01]  /*0060*/  LDCU.64 UR6, c[0x0][0x358] ;  /* 0x00006b00ff0677ac */ /* 0x000ea20008000a00 */
[----:B0-----:R-:W-:-:S05]  /*0070*/  IMAD R5, R7, UR8, R6 ;  /* 0x0000000807057c24 */ /* 0x001fca000f8e0206 */
[----:B-1----:R-:W-:-:S13]  /*0080*/  ISETP.GE.AND P0, PT, R5, UR4, PT ;  /* 0x0000000405007c0c */ /* 0x002fda000bf06270 */
[----:B------:R-:W0:Y:S02]  /*0090*/  @!P0 LDC.64 R2, c[0x0][0x380] ;  /* 0x0000e000ff028b82 */ /* 0x000e240000000a00 */
[----:B0-----:R-:W-:-:S05]  /*00a0*/  @!P0 IMAD.WIDE R2, R5, 0x4, R2 ;  /* 0x0000000405028825 */ /* 0x001fca00078e0202 */
[----:B--2---:R-:W2:Y:S01]  /*00b0*/  @!P0 LDG.E R4, desc[UR6][R2.64] ;  /* 0x0000000602048981 */ /* 0x004ea2000c1e1900 */
[----:B------:R-:W0:Y:S01]  /*00c0*/  S2UR UR5, SR_CgaCtaId ;  /* 0x00000000000579c3 */ /* 0x000e220000008800 */
[----:B------:R-:W-:Y:S01]  /*00d0*/  IMAD.U32 R0, RZ, RZ, UR8 ;  /* 0x00000008ff007e24 */ /* 0x000fe2000f8e00ff */
[----:B------:R-:W-:Y:S01]  /*00e0*/  UMOV UR4, 0x400 ;  /* 0x0000040000047882 */ /* 0x000fe20000000000 */
[----:B------:R-:W-:-:S03]  /*00f0*/  ISETP.NE.AND P0, PT, R6, RZ, PT ;  /* 0x000000ff0600720c */ /* 0x000fc60003f05270 */
[----:B------:R-:W-:Y:S01]  /*0100*/  ISETP.GE.U32.AND P1, PT, R0, 0x2, PT ;  /* 0x000000020000780c */ /* 0x000fe20003f26070 */
[----:B0-----:R-:W-:-:S06]  /*0110*/  ULEA UR4, UR5, UR4, 0x18 ;  /* 0x0000000405047291 */ /* 0x001fcc000f8ec0ff */
[----:B------:R-:W-:-:S05]  /*0120*/  LEA R5, R6, UR4, 0x2 ;  /* 0x0000000406057c11 */ /* 0x000fca000f8e10ff */
[----:B--2---:R0:W-:Y:S01]  /*0130*/  STS [R5], R4 ;  /* 0x0000000405007388 */ /* 0x0041e20000000800 */
[----:B------:R-:W-:Y:S06]  /*0140*/  BAR.SYNC.DEFER_BLOCKING 0x0 ;  /* 0x0000000000007b1d */ /* 0x000fec0000010000 */
[----:B------:R-:W-:Y:S05]  /*0150*/  @!P1 BRA `(.L_x_6) ;  /* 0x00000000002c9947 */ /* 0x000fea0003800000 */
.L_x_7:
[----:B------:R-:W-:-:S04]  /*0160*/  SHF.R.U32.HI R8, RZ, 0x1, R0 ;  /* 0x00000001ff087819 */ /* 0x000fc80000011600 */
[----:B------:R-:W-:-:S13]  /*0170*/  ISETP.GE.U32.AND P1, PT, R6, R8, PT ;  /* 0x000000080600720c */ /* 0x000fda0003f26070 */
[----:B------:R-:W-:Y:S01]  /*0180*/  @!P1 LEA R2, R8, R5, 0x2 ;  /* 0x0000000508029211 */ /* 0x000fe200078e10ff */
[----:B------:R-:W-:Y:S05]  /*0190*/  @!P1 LDS R3, [R5] ;  /* 0x0000000005039984 */ /* 0x000fea0000000800 */
[----:B------:R-:W0:Y:S02]  /*01a0*/  @!P1 LDS R2, [R2] ;  /* 0x0000000002029984 */ /* 0x000e240000000800 */
[----:B0-----:R-:W-:-:S05]  /*01b0*/  @!P1 FADD R4, R2, R3 ;  /* 0x0000000302049221 */ /* 0x001fca0000000000 */
[----:B------:R1:W-:Y:S01]  /*01c0*/  @!P1 STS [R5], R4 ;  /* 0x0000000405009388 */ /* 0x0003e20000000800 */
[----:B------:R-:W-:Y:S01]  /*01d0*/  BAR.SYNC.DEFER_BLOCKING 0x0 ;  /* 0x0000000000007b1d */ /* 0x000fe20000010000 */
[----:B------:R-:W-:Y:S01]  /*01e0*/  ISETP.GT.U32.AND P1, PT, R0, 0x3, PT ;  /* 0x000000030000780c */ /* 0x000fe20003f24070 */
[----:B------:R-:W-:-:S12]  /*01f0*/  IMAD.MOV.U32 R0, RZ, RZ, R8 ;  /* 0x000000ffff007224 */ /* 0x000fd800078e0008 */
[----:B-1----:R-:W-:Y:S05]  /*0200*/  @P1 BRA `(.L_x_7) ;  /* 0xfffffffc00d41947 */ /* 0x002fea000383ffff */
.L_x_6:
[----:B------:R-:W-:Y:S05]  /*0210*/  @P0 EXIT ;  /* 0x000000000000094d */ /* 0x000fea0003800000 */
[----:B------:R-:W1:Y:S01]  /*0220*/  S2UR UR5, SR_CgaCtaId ;  /* 0x00000000000579c3 */ /* 0x000e620000008800 */
[----:B------:R-:W-:-:S07]  /*0230*/  UMOV UR4, 0x400 ;  /* 0x0000040000047882 */ /* 0x000fce0000000000 */
[----:B------:R-:W2:Y:S01]  /*0240*/  LDC.64 R2, c[0x0][0x380] ;  /* 0x0000e000ff027b82 */ /* 0x000ea20000000a00 */
[----:B-1----:R-:W-:Y:S01]  /*0250*/  ULEA UR4, UR5, UR4, 0x18 ;  /* 0x0000000405047291 */ /* 0x002fe2000f8ec0ff */
[----:B--2---:R-:W-:-:S08]  /*0260*/  IMAD.WIDE.U32 R2, R7, 0x4, R2 ;  /* 0x0000000407027825 */ /* 0x004fd000078e0002 */
[----:B0-----:R-:W0:Y:S04]  /*0270*/  LDS R5, [UR4] ;  /* 0x00000004ff057984 */ /* 0x001e280008000800 */
[----:B0-----:R-:W-:Y:S01]  /*0280*/  STG.E desc[UR6][R2.64], R5 ;  /* 0x0000000502007986 */ /* 0x001fe2000c101906 */
[----:B------:R-:W-:Y:S05]  /*0290*/  EXIT ;  /* 0x000000000000794d */ /* 0x000fea0003800000 */
.L_x_8:
        /* <DEDUP_REMOVED lines=14> */
.L_x_17:


//--------------------- .text._Z7reduce1Pfi       --------------------------
	.section	.text._Z7reduce1Pfi,"ax",@progbits
	.align	128
        .global         _Z7reduce1Pfi
        .type           _Z7reduce1Pfi,@function
        .size           _Z7reduce1Pfi,(.L_x_18 - _Z7reduce1Pfi)
        .other          _Z7reduce1Pfi,@"STO_CUDA_ENTRY STV_DEFAULT"
_Z7reduce1Pfi:
.text._Z7reduce1Pfi:
        /* <DEDUP_REMOVED lines=13> */
[----:B------:R-:W-:Y:S01]  /*00d0*/  UMOV UR4, 0x400 ;  /* 0x0000040000047882 */ /* 0x000fe20000000000 */
[----:B------:R-:W-:Y:S01]  /*00e0*/  UISETP.GE.U32.AND UP0, UPT, UR8, 0x2, UPT ;  /* 0x000000020800788c */ /* 0x000fe2000bf06070 */
[----:B------:R-:W-:Y:S01]  /*00f0*/  ISETP.NE.AND P1, PT, R4, RZ, PT ;  /* 0x000000ff0400720c */ /* 0x000fe20003f25270 */
[----:B0-----:R-:W-:-:S06]  /*0100*/  ULEA UR4, UR5, UR4, 0x18 ;  /* 0x0000000405047291 */ /* 0x001fcc000f8ec0ff */
[----:B------:R-:W-:-:S05]  /*0110*/  LEA R5, R4, UR4, 0x2 ;  /* 0x0000000404057c11 */ /* 0x000fca000f8e10ff */
[----:B--2---:R0:W-:Y:S01]  /*0120*/  STS [R5], R0 ;  /* 0x0000000005007388 */ /* 0x0041e20000000800 */
[----:B------:R-:W-:Y:S06]  /*0130*/  BAR.SYNC.DEFER_BLOCKING 0x0 ;  /* 0x0000000000007b1d */ /* 0x000fec0000010000 */
[----:B------:R-:W-:Y:S05]  /*0140*/  BRA.U !UP0, `(.L_x_9) ;  /* 0x00000001083c7547 */ /* 0x000fea000b800000 */
[----:B0-----:R-:W-:Y:S01]  /*0150*/  SHF.L.U32 R0, R4, 0x1, RZ ;  /* 0x0000000104007819 */ /* 0x001fe200000006ff */
[----:B------:R-:W-:-:S06]  /*0160*/  UMOV UR5, 0x1 ;  /* 0x0000000100057882 */ /* 0x000fcc0000000000 */
.L_x_10:
[----:B-1----:R-:W-:-:S05]  /*0170*/  IMAD R3, R0, UR5, RZ ;  /* 0x0000000500037c24 */ /* 0x002fca000f8e02ff */
[----:B------:R-:W-:-:S13]  /*0180*/  ISETP.GE.U32.AND P0, PT, R3, UR8, PT ;  /* 0x0000000803007c0c */ /* 0x000fda000bf06070 */
[C---:B------:R-:W-:Y:S01]  /*0190*/  @!P0 VIADD R2, R3.reuse, UR5 ;  /* 0x0000000503028c36 */ /* 0x040fe20008000000 */
[----:B------:R-:W-:Y:S01]  /*01a0*/  @!P0 LEA R3, R3, UR4, 0x2 ;  /* 0x0000000403038c11 */ /* 0x000fe2000f8e10ff */
[----:B------:R-:W-:-:S03]  /*01b0*/  USHF.L.U32 UR5, UR5, 0x1, URZ ;  /* 0x0000000105057899 */ /* 0x000fc600080006ff */
[----:B------:R-:W-:Y:S01]  /*01c0*/  @!P0 LEA R2, R2, UR4, 0x2 ;  /* 0x0000000402028c11 */ /* 0x000fe2000f8e10ff */
[----:B------:R-:W-:Y:S01]  /*01d0*/  @!P0 LDS R5, [R3] ;  /* 0x0000000003058984 */ /* 0x000fe20000000800 */
[----:B------:R-:W-:-:S04]  /*01e0*/  UISETP.GE.U32.AND UP0, UPT, UR5, UR8, UPT ;  /* 0x000000080500728c */ /* 0x000fc8000bf06070 */
[----:B------:R-:W0:Y:S02]  /*01f0*/  @!P0 LDS R2, [R2] ;  /* 0x0000000002028984 */ /* 0x000e240000000800 */
[----:B0-----:R-:W-:-:S05]  /*0200*/  @!P0 FADD R4, R2, R5 ;  /* 0x0000000502048221 */ /* 0x001fca0000000000 */
[----:B------:R1:W-:Y:S01]  /*0210*/  @!P0 STS [R3], R4 ;  /* 0x0000000403008388 */ /* 0x0003e20000000800 */
[----:B------:R-:W-:Y:S06]  /*0220*/  BAR.SYNC.DEFER_BLOCKING 0x0 ;  /* 0x0000000000007b1d */ /* 0x000fec0000010000 */
[----:B------:R-:W-:Y:S05]  /*0230*/  BRA.U !UP0, `(.L_x_10) ;  /* 0xfffffffd08cc7547 */ /* 0x000fea000b83ffff */
.L_x_9:
[----:B------:R-:W-:Y:S05]  /*0240*/  @P1 EXIT ;  /* 0x000000000000194d */ /* 0x000fea0003800000 */
[----:B------:R-:W2:Y:S01]  /*0250*/  S2UR UR5, SR_CgaCtaId ;  /* 0x00000000000579c3 */ /* 0x000ea20000008800 */
[----:B------:R-:W-:-:S07]  /*0260*/  UMOV UR4, 0x400 ;  /* 0x0000040000047882 */ /* 0x000fce0000000000 */
[----:B-1----:R-:W1:Y:S01]  /*0270*/  LDC.64 R2, c[0x0][0x380] ;  /* 0x0000e000ff027b82 */ /* 0x002e620000000a00 */
[----:B--2---:R-:W-:Y:S01]  /*0280*/  ULEA UR4, UR5, UR4, 0x18 ;  /* 0x0000000405047291 */ /* 0x004fe2000f8ec0ff */
[----:B-1----:R-:W-:-:S08]  /*0290*/  IMAD.WIDE.U32 R2, R7, 0x4, R2 ;  /* 0x0000000407027825 */ /* 0x002fd000078e0002 */
[----:B0-----:R-:W0:Y:S04]  /*02a0*/  LDS R5, [UR4] ;  /* 0x00000004ff057984 */ /* 0x001e280008000800 */
[----:B0-----:R-:W-:Y:S01]  /*02b0*/  STG.E desc[UR6][R2.64], R5 ;  /* 0x0000000502007986 */ /* 0x001fe2000c101906 */
[----:B------:R-:W-:Y:S05]  /*02c0*/  EXIT ;  /* 0x000000000000794d */ /* 0x000fea0003800000 */
.L_x_11:
        /* <DEDUP_REMOVED lines=11> */
.L_x_18:


//--------------------- .text._Z7reduce0Pfi       --------------------------
	.section	.text._Z7reduce0Pfi,"ax",@progbits
	.align	128
        .global         _Z7reduce0Pfi
        .type           _Z7reduce0Pfi,@function
        .size           _Z7reduce0Pfi,(.L_x_19 - _Z7reduce0Pfi)
        .other          _Z7reduce0Pfi,@"STO_CUDA_ENTRY STV_DEFAULT"
_Z7reduce0Pfi:
.text._Z7reduce0Pfi:
        /* <DEDUP_REMOVED lines=21> */
[----:B0-----:R-:W-:-:S07]  /*0150*/  IMAD.MOV.U32 R0, RZ, RZ, 0x1 ;  /* 0x00000001ff007424 */ /* 0x001fce00078e00ff */
.L_x_13:
[----:B------:R-:W-:-:S05]  /*0160*/  SHF.L.U32 R8, R0, 0x1, RZ ;  /* 0x0000000100087819 */ /* 0x000fca00000006ff */
[----:B------:R-:W-:-:S05]  /*0170*/  VIADD R2, R8, 0xffffffff ;  /* 0xffffffff08027836 */ /* 0x000fca0000000000 */
[----:B------:R-:W-:-:S13]  /*0180*/  LOP3.LUT P1, RZ, R2, R7, RZ, 0xc0, !PT ;  /* 0x0000000702ff7212 */ /* 0x000fda000782c0ff */
[----:B------:R-:W-:Y:S01]  /*0190*/  @!P1 LEA R2, R0, R5, 0x2 ;  /* 0x0000000500029211 */ /* 0x000fe200078e10ff */
[----:B------:R-:W-:Y:S01]  /*01a0*/  @!P1 LDS R3, [R5] ;  /* 0x0000000005039984 */ /* 0x000fe20000000800 */
[----:B------:R-:W-:-:S04]  /*01b0*/  MOV R0, R8 ;  /* 0x0000000800007202 */ /* 0x000fc80000000f00 */
[----:B------:R-:W0:Y:S02]  /*01c0*/  @!P1 LDS R2, [R2] ;  /* 0x0000000002029984 */ /* 0x000e240000000800 */
[----:B0-----:R-:W-:-:S05]  /*01d0*/  @!P1 FADD R4, R2, R3 ;  /* 0x0000000302049221 */ /* 0x001fca0000000000 */
[----:B------:R1:W-:Y:S01]  /*01e0*/  @!P1 STS [R5], R4 ;  /* 0x0000000405009388 */ /* 0x0003e20000000800 */
[----:B------:R-:W-:Y:S01]  /*01f0*/  BAR.SYNC.DEFER_BLOCKING 0x0 ;  /* 0x0000000000007b1d */ /* 0x000fe20000010000 */
[----:B------:R-:W-:-:S13]  /*0200*/  ISETP.GE.U32.AND P1, PT, R8, UR8, PT ;  /* 0x0000000808007c0c */ /* 0x000fda000bf26070 */
[----:B-1----:R-:W-:Y:S05]  /*0210*/  @!P1 BRA `(.L_x_13) ;  /* 0xfffffffc00d09947 */ /* 0x002fea000383ffff */
.L_x_12:
        /* <DEDUP_REMOVED lines=9> */
.L_x_14:
        /* <DEDUP_REMOVED lines=13> */
.L_x_19:


//--------------------- .nv.shared._Z7reduce4Pfi  --------------------------
	.section	.nv.shared._Z7reduce4Pfi,"aw",@nobits
	.sectionflags	@""
	.align	16
	.zero		1024


//--------------------- .nv.shared.reserved.0     --------------------------
	.section	.nv.shared.reserved.0,"aw",@nobits
	.weak		__nv_reservedSMEM_offset_0_alias
	.size		__nv_reservedSMEM_offset_0_alias, 0, 64
	.other		__nv_reservedSMEM_offset_0_alias,@"STO_CUDA_RESERVED_SHARED STV_DEFAULT"
__nv_reservedSMEM_offset_0_alias:
	.zero		0
	.zero		64


//--------------------- .nv.shared._Z7reduce3Pfi  --------------------------
	.section	.nv.shared._Z7reduce3Pfi,"aw",@nobits
	.sectionflags	@""
	.align	16
	.zero		1024


//--------------------- .nv.shared._Z7reduce2Pfi  --------------------------
	.section	.nv.shared._Z7reduce2Pfi,"aw",@nobits
	.sectionflags	@""
	.align	16
	.zero		1024


//--------------------- .nv.shared._Z7reduce1Pfi  --------------------------
	.section	.nv.shared._Z7reduce1Pfi,"aw",@nobits
	.sectionflags	@""
	.align	16
	.zero		1024


//--------------------- .nv.shared._Z7reduce0Pfi  --------------------------
	.section	.nv.shared._Z7reduce0Pfi,"aw",@nobits
	.sectionflags	@""
	.align	16
	.zero		1024


//--------------------- .nv.constant0._Z7reduce4Pfi --------------------------
	.section	.nv.constant0._Z7reduce4Pfi,"a",@progbits
	.sectionflags	@""
	.align	4
.nv.constant0._Z7reduce4Pfi:
	.zero		908


//--------------------- .nv.constant0._Z7reduce3Pfi --------------------------
	.section	.nv.constant0._Z7reduce3Pfi,"a",@progbits
	.sectionflags	@""
	.align	4
.nv.constant0._Z7reduce3Pfi:
	.zero		908


//--------------------- .nv.constant0._Z7reduce2Pfi --------------------------
	.section	.nv.constant0._Z7reduce2Pfi,"a",@progbits
	.sectionflags	@""
	.align	4
.nv.constant0._Z7reduce2Pfi:
	.zero		908


//--------------------- .nv.constant0._Z7reduce1Pfi --------------------------
	.section	.nv.constant0._Z7reduce1Pfi,"a",@progbits
	.sectionflags	@""
	.align	4
.nv.constant0._Z7reduce1Pfi:
	.zero		908


//--------------------- .nv.constant0._Z7reduce0Pfi --------------------------
	.section	.nv.constant0._Z7reduce0Pfi,"a",@progbits
	.sectionflags	@""
	.align	4
.nv.constant0._Z7reduce0Pfi:
	.zero		908


//--------------------- SYMBOLS --------------------------

	.type		.nv.reservedSmem.offset0,@object
	.size		.nv.reservedSmem.offset0,0x4
	.type		.nv.reservedSmem.cap,@object
	.size		.nv.reservedSmem.cap,0x4
